	.headerflags	@"EF_CUDA_TEXMODE_UNIFIED EF_CUDA_64BIT_ADDRESS EF_CUDA_ACCELERATORS EF_CUDA_SM90 EF_CUDA_VIRTUAL_SM(EF_CUDA_SM90)"
	.elftype	@"ET_EXEC"


//--------------------- .nv.info                  --------------------------
	.section	.nv.info,"",@"SHT_CUDA_INFO"
	.align	4


	//----- nvinfo : EIATTR_REGCOUNT
	.align		4
        /*0000*/ 	.byte	0x04, 0x2f
        /*0002*/ 	.short	(.L_1 - .L_0)
	.align		4
.L_0:
        /*0004*/ 	.word	index@(triton_poi_fused_cat_30)
        /*0008*/ 	.word	0x00000015


	//----- nvinfo : EIATTR_MIN_STACK_SIZE
	.align		4
.L_1:
        /*000c*/ 	.byte	0x04, 0x12
        /*000e*/ 	.short	(.L_3 - .L_2)
	.align		4
.L_2:
        /*0010*/ 	.word	index@(triton_poi_fused_cat_30)
        /*0014*/ 	.word	0x00000000


	//----- nvinfo : EIATTR_FRAME_SIZE
	.align		4
.L_3:
        /*0018*/ 	.byte	0x04, 0x11
        /*001a*/ 	.short	(.L_5 - .L_4)
	.align		4
.L_4:
        /*001c*/ 	.word	index@(triton_poi_fused_cat_30)
        /*0020*/ 	.word	0x00000000


	//----- nvinfo : EIATTR_MIN_STACK_SIZE
	.align		4
.L_5:
        /*0024*/ 	.byte	0x04, 0x12
        /*0026*/ 	.short	(.L_7 - .L_6)
	.align		4
.L_6:
        /*0028*/ 	.word	index@(triton_poi_fused_cat_30)
        /*002c*/ 	.word	0x00000000
.L_7:


//--------------------- .nv.info.triton_poi_fused_cat_30 --------------------------
	.section	.nv.info.triton_poi_fused_cat_30,"",@"SHT_CUDA_INFO"
	.sectionflags	@""
	.align	4


	//----- nvinfo : EIATTR_CUDA_API_VERSION
	.align		4
        /*0000*/ 	.byte	0x04, 0x37
        /*0002*/ 	.short	(.L_9 - .L_8)
.L_8:
        /*0004*/ 	.word	0x0000007c


	//----- nvinfo : EIATTR_KPARAM_INFO
	.align		4
.L_9:
        /*0008*/ 	.byte	0x04, 0x17
        /*000a*/ 	.short	(.L_11 - .L_10)
.L_10:
        /*000c*/ 	.word	0x00000000
        /*0010*/ 	.short	0x0004
        /*0012*/ 	.short	0x0020
        /*0014*/ 	.byte	0x00, 0xf0, 0x11, 0x00


	//----- nvinfo : EIATTR_KPARAM_INFO
	.align		4
.L_11:
        /*0018*/ 	.byte	0x04, 0x17
        /*001a*/ 	.short	(.L_13 - .L_12)
.L_12:
        /*001c*/ 	.word	0x00000000
        /*0020*/ 	.short	0x0003
        /*0022*/ 	.short	0x0018
        /*0024*/ 	.byte	0x00, 0xf4, 0x21, 0x00


	//----- nvinfo : EIATTR_KPARAM_INFO
	.align		4
.L_13:
        /*0028*/ 	.byte	0x04, 0x17
        /*002a*/ 	.short	(.L_15 - .L_14)
.L_14:
        /*002c*/ 	.word	0x00000000
        /*0030*/ 	.short	0x0002
        /*0032*/ 	.short	0x0010
        /*0034*/ 	.byte	0x00, 0xf4, 0x21, 0x00


	//----- nvinfo : EIATTR_KPARAM_INFO
	.align		4
.L_15:
        /*0038*/ 	.byte	0x04, 0x17
        /*003a*/ 	.short	(.L_17 - .L_16)
.L_16:
        /*003c*/ 	.word	0x00000000
        /*0040*/ 	.short	0x0001
        /*0042*/ 	.short	0x0008
        /*0044*/ 	.byte	0x00, 0xf4, 0x21, 0x00


	//----- nvinfo : EIATTR_KPARAM_INFO
	.align		4
.L_17:
        /*0048*/ 	.byte	0x04, 0x17
        /*004a*/ 	.short	(.L_19 - .L_18)
.L_18:
        /*004c*/ 	.word	0x00000000
        /*0050*/ 	.short	0x0000
        /*0052*/ 	.short	0x0000
        /*0054*/ 	.byte	0x00, 0xf4, 0x21, 0x00


	//----- nvinfo : EIATTR_SPARSE_MMA_MASK
	.align		4
.L_19:
        /*0058*/ 	.byte	0x03, 0x50
        /*005a*/ 	.short	0x0000


	//----- nvinfo : EIATTR_MAXREG_COUNT
	.align		4
        /*005c*/ 	.byte	0x03, 0x1b
        /*005e*/ 	.short	0x00ff


	//----- nvinfo : EIATTR_EXIT_INSTR_OFFSETS
	.align		4
        /*0060*/ 	.byte	0x04, 0x1c
        /*0062*/ 	.short	(.L_21 - .L_20)


	//   ....[0]....
.L_20:
        /*0064*/ 	.word	0x00000590


	//----- nvinfo : EIATTR_REQNTID
	.align		4
.L_21:
        /*0068*/ 	.byte	0x04, 0x10
        /*006a*/ 	.short	(.L_23 - .L_22)
.L_22:
        /*006c*/ 	.word	0x00000080
        /*0070*/ 	.word	0x00000001
        /*0074*/ 	.word	0x00000001


	//----- nvinfo : EIATTR_CBANK_PARAM_SIZE
	.align		4
.L_23:
        /*0078*/ 	.byte	0x03, 0x19
        /*007a*/ 	.short	0x0024


	//----- nvinfo : EIATTR_PARAM_CBANK
	.align		4
        /*007c*/ 	.byte	0x04, 0x0a
        /*007e*/ 	.short	(.L_25 - .L_24)
	.align		4
.L_24:
        /*0080*/ 	.word	index@(.nv.constant0.triton_poi_fused_cat_30)
        /*0084*/ 	.short	0x0210
        /*0086*/ 	.short	0x0024


	//----- nvinfo : EIATTR_SW_WAR
	.align		4
.L_25:
        /*0088*/ 	.byte	0x04, 0x36
        /*008a*/ 	.short	(.L_27 - .L_26)
.L_26:
        /*008c*/ 	.word	0x00000008
.L_27:


//--------------------- .nv.callgraph             --------------------------
	.section	.nv.callgraph,"",@"SHT_CUDA_CALLGRAPH"
	.align	4
	.sectionentsize	8
	.align		4
        /*0000*/ 	.word	0x00000000
	.align		4
        /*0004*/ 	.word	0xffffffff
	.align		4
        /*0008*/ 	.word	0x00000000
	.align		4
        /*000c*/ 	.word	0xfffffffe
	.align		4
        /*0010*/ 	.word	0x00000000
	.align		4
        /*0014*/ 	.word	0xfffffffd
	.align		4
        /*0018*/ 	.word	0x00000000
	.align		4
        /*001c*/ 	.word	0xfffffffc


//--------------------- .text.triton_poi_fused_cat_30 --------------------------
	.section	.text.triton_poi_fused_cat_30,"ax",@progbits
	.align	128
        .global         triton_poi_fused_cat_30
        .type           triton_poi_fused_cat_30,@function
        .size           triton_poi_fused_cat_30,(.L_x_1 - triton_poi_fused_cat_30)
        .other          triton_poi_fused_cat_30,@"STO_CUDA_ENTRY STV_DEFAULT"
triton_poi_fused_cat_30:
.text.triton_poi_fused_cat_30:
[----:B------:R-:W-:Y:S01]  /*0000*/  LDC R1, c[0x0][0x28] ;  /* 0x00000a00ff017b82 */ /* 0x000fe20000000800 */
[----:B------:R-:W1:Y:S07]  /*0010*/  S2R R0, SR_TID.X ;  /* 0x0000000000007919 */ /* 0x000e6e0000002100 */
[----:B------:R-:W2:Y:S01]  /*0020*/  LDC.64 R10, c[0x0][0x218] ;  /* 0x00008600ff0a7b82 */ /* 0x000ea20000000a00 */
[----:B------:R-:W-:Y:S01]  /*0030*/  CS2R R14, SRZ ;  /* 0x00000000000e7805 */ /* 0x000fe2000001ff00 */
[----:B------:R-:W-:Y:S01]  /*0040*/  ULDC.64 UR4, c[0x0][0x208] ;  /* 0x0000820000047ab9 */ /* 0x000fe20000000a00 */
[----:B------:R-:W3:Y:S05]  /*0050*/  S2R R3, SR_CTAID.X ;  /* 0x0000000000037919 */ /* 0x000eea0000002500 */
[----:B------:R-:W4:Y:S08]  /*0060*/  LDC.64 R12, c[0x0][0x220] ;  /* 0x00008800ff0c7b82 */ /* 0x000f300000000a00 */
[----:B------:R-:W5:Y:S01]  /*0070*/  LDC.64 R8, c[0x0][0x210] ;  /* 0x00008400ff087b82 */ /* 0x000f620000000a00 */
[----:B-1----:R-:W-:-:S04]  /*0080*/  SHF.L.U32 R0, R0, 0x1, RZ ;  /* 0x0000000100007819 */ /* 0x002fc800000006ff */
[----:B------:R-:W-:-:S04]  /*0090*/  LOP3.LUT R0, R0, 0xfe, RZ, 0xc0, !PT ;  /* 0x000000fe00007812 */ /* 0x000fc800078ec0ff */
[----:B---3--:R-:W-:-:S04]  /*00a0*/  LEA R0, R3, R0, 0x8 ;  /* 0x0000000003007211 */ /* 0x008fc800078e40ff */
[----:B------:R-:W-:-:S04]  /*00b0*/  SHF.R.S32.HI R3, RZ, 0x1f, R0 ;  /* 0x0000001fff037819 */ /* 0x000fc80000011400 */
[----:B------:R-:W-:-:S04]  /*00c0*/  LEA.HI R3, R3, R0, RZ, 0x9 ;  /* 0x0000000003037211 */ /* 0x000fc800078f48ff */
[----:B------:R-:W-:Y:S02]  /*00d0*/  LOP3.LUT R5, R3, 0xfffffe00, RZ, 0xc0, !PT ;  /* 0xfffffe0003057812 */ /* 0x000fe400078ec0ff */
[----:B------:R-:W-:Y:S02]  /*00e0*/  SHF.R.S32.HI R3, RZ, 0x9, R3 ;  /* 0x00000009ff037819 */ /* 0x000fe40000011403 */
[----:B------:R-:W-:-:S04]  /*00f0*/  IADD3 R2, R0, -R5, RZ ;  /* 0x8000000500027210 */ /* 0x000fc80007ffe0ff */
[C---:B------:R-:W-:Y:S02]  /*0100*/  ISETP.GE.AND P0, PT, R2.reuse, 0x100, PT ;  /* 0x000001000200780c */ /* 0x040fe40003f06270 */
[----:B------:R-:W-:Y:S02]  /*0110*/  LEA R5, R3, R2, 0x8 ;  /* 0x0000000203057211 */ /* 0x000fe400078e40ff */
[----:B------:R-:W-:-:S03]  /*0120*/  ISETP.GT.AND P2, PT, R2, 0xff, PT ;  /* 0x000000ff0200780c */ /* 0x000fc60003f44270 */
[----:B--2---:R-:W-:Y:S01]  /*0130*/  IMAD.WIDE R10, R5, 0x4, R10 ;  /* 0x00000004050a7825 */ /* 0x004fe200078e020a */
[----:B------:R-:W-:-:S03]  /*0140*/  CS2R R2, SRZ ;  /* 0x0000000000027805 */ /* 0x000fc6000001ff00 */
[C---:B----4-:R-:W-:Y:S02]  /*0150*/  IMAD.WIDE R12, R5.reuse, 0x4, R12 ;  /* 0x00000004050c7825 */ /* 0x050fe400078e020c */
[----:B------:R-:W2:Y:S04]  /*0160*/  @!P0 LDG.E.EL.64 R14, desc[UR4][R10.64] ;  /* 0x000000040a0e8981 */ /* 0x000ea8000c2e1b00 */
[----:B------:R-:W3:Y:S01]  /*0170*/  @P2 LDG.E.EL.64 R2, desc[UR4][R12.64+-0x400] ;  /* 0xfffc00040c022981 */ /* 0x000ee2000c2e1b00 */
[----:B-----5:R-:W-:Y:S01]  /*0180*/  IMAD.WIDE R8, R5, 0x4, R8 ;  /* 0x0000000405087825 */ /* 0x020fe200078e0208 */
[----:B------:R-:W-:-:S06]  /*0190*/  CS2R R4, SRZ ;  /* 0x0000000000047805 */ /* 0x000fcc000001ff00 */
[----:B------:R1:W4:Y:S01]  /*01a0*/  @!P0 LDG.E.EL.64 R4, desc[UR4][R8.64] ;  /* 0x0000000408048981 */ /* 0x000322000c2e1b00 */
[----:B--2---:R-:W-:Y:S02]  /*01b0*/  SEL R7, R14, RZ, !P0 ;  /* 0x000000ff0e077207 */ /* 0x004fe40004000000 */
[----:B------:R-:W-:Y:S02]  /*01c0*/  SEL R6, R15, RZ, !P0 ;  /* 0x000000ff0f067207 */ /* 0x000fe40004000000 */
[----:B---3--:R-:W-:Y:S01]  /*01d0*/  SEL R2, R2, RZ, P2 ;  /* 0x000000ff02027207 */ /* 0x008fe20001000000 */
[----:B------:R-:W-:Y:S01]  /*01e0*/  FADD R10, RZ, -R7 ;  /* 0x80000007ff0a7221 */ /* 0x000fe20000000000 */
[----:B------:R-:W-:-:S03]  /*01f0*/  SEL R3, R3, RZ, P2 ;  /* 0x000000ff03037207 */ /* 0x000fc60001000000 */
[----:B------:R-:W-:Y:S01]  /*0200*/  FMUL R11, R10, 1.4426950216293334961 ;  /* 0x3fb8aa3b0a0b7820 */ /* 0x000fe20000400000 */
[----:B------:R-:W-:Y:S01]  /*0210*/  FADD R10, RZ, -R6 ;  /* 0x80000006ff0a7221 */ /* 0x000fe20000000000 */
[----:B------:R-:W-:Y:S01]  /*0220*/  FADD R12, RZ, -R2 ;  /* 0x80000002ff0c7221 */ /* 0x000fe20000000000 */
[----:B-1----:R-:W-:Y:S01]  /*0230*/  FADD R8, RZ, -R3 ;  /* 0x80000003ff087221 */ /* 0x002fe20000000000 */
[----:B----4-:R-:W-:Y:S01]  /*0240*/  SEL R18, R4, RZ, !P0 ;  /* 0x000000ff04127207 */ /* 0x010fe20004000000 */
[----:B------:R-:W-:Y:S01]  /*0250*/  FMUL R10, R10, 1.4426950216293334961 ;  /* 0x3fb8aa3b0a0a7820 */ /* 0x000fe20000400000 */
[----:B------:R-:W-:Y:S01]  /*0260*/  FSETP.GEU.AND P1, PT, R11, -126, PT ;  /* 0xc2fc00000b00780b */ /* 0x000fe20003f2e000 */
[----:B------:R-:W-:Y:S01]  /*0270*/  FMUL R13, R12, 1.4426950216293334961 ;  /* 0x3fb8aa3b0c0d7820 */ /* 0x000fe20000400000 */
[----:B------:R-:W-:Y:S01]  /*0280*/  FMUL R15, R8, 1.4426950216293334961 ;  /* 0x3fb8aa3b080f7820 */ /* 0x000fe20000400000 */
[----:B------:R-:W-:Y:S02]  /*0290*/  SEL R5, R5, RZ, !P0 ;  /* 0x000000ff05057207 */ /* 0x000fe40004000000 */
[----:B------:R-:W-:-:S02]  /*02a0*/  FSETP.GEU.AND P4, PT, R10, -126, PT ;  /* 0xc2fc00000a00780b */ /* 0x000fc40003f8e000 */
[----:B------:R-:W-:Y:S02]  /*02b0*/  FSETP.GEU.AND P2, PT, R13, -126, PT ;  /* 0xc2fc00000d00780b */ /* 0x000fe40003f4e000 */
[----:B------:R-:W-:-:S04]  /*02c0*/  FSETP.GEU.AND P3, PT, R15, -126, PT ;  /* 0xc2fc00000f00780b */ /* 0x000fc80003f6e000 */
[----:B------:R-:W-:-:S04]  /*02d0*/  @!P1 FMUL R11, R11, 0.5 ;  /* 0x3f0000000b0b9820 */ /* 0x000fc80000400000 */
[----:B------:R-:W1:Y:S01]  /*02e0*/  MUFU.EX2 R8, R11 ;  /* 0x0000000b00087308 */ /* 0x000e620000000800 */
[----:B------:R-:W-:Y:S02]  /*02f0*/  @!P4 FMUL R10, R10, 0.5 ;  /* 0x3f0000000a0ac820 */ /* 0x000fe40000400000 */
[----:B------:R-:W-:Y:S02]  /*0300*/  @!P2 FMUL R13, R13, 0.5 ;  /* 0x3f0000000d0da820 */ /* 0x000fe40000400000 */
[----:B------:R-:W-:-:S03]  /*0310*/  @!P3 FMUL R15, R15, 0.5 ;  /* 0x3f0000000f0fb820 */ /* 0x000fc60000400000 */
[----:B------:R-:W2:Y:S01]  /*0320*/  MUFU.EX2 R9, R10 ;  /* 0x0000000a00097308 */ /* 0x000ea20000000800 */
[----:B-1----:R-:W-:-:S07]  /*0330*/  @!P1 FMUL R8, R8, R8 ;  /* 0x0000000808089220 */ /* 0x002fce0000400000 */
[----:B------:R-:W1:Y:S01]  /*0340*/  MUFU.EX2 R14, R13 ;  /* 0x0000000d000e7308 */ /* 0x000e620000000800 */
[----:B------:R-:W-:Y:S01]  /*0350*/  FADD R12, R8, 1 ;  /* 0x3f800000080c7421 */ /* 0x000fe20000000000 */
[----:B--2---:R-:W-:-:S06]  /*0360*/  @!P4 FMUL R9, R9, R9 ;  /* 0x000000090909c220 */ /* 0x004fcc0000400000 */
[----:B------:R2:W3:Y:S01]  /*0370*/  MUFU.EX2 R16, R15 ;  /* 0x0000000f00107308 */ /* 0x0004e20000000800 */
[----:B------:R-:W-:Y:S01]  /*0380*/  FSETP.GT.AND P1, PT, R12, 8.50705917302346158658e+37, PT ;  /* 0x7e8000000c00780b */ /* 0x000fe20003f24000 */
[----:B------:R-:W-:Y:S02]  /*0390*/  FADD R11, R9, 1 ;  /* 0x3f800000090b7421 */ /* 0x000fe40000000000 */
[----:B------:R-:W4:Y:S01]  /*03a0*/  LDC.64 R8, c[0x0][0x228] ;  /* 0x00008a00ff087b82 */ /* 0x000f220000000a00 */
[----:B-1----:R-:W-:Y:S02]  /*03b0*/  @!P2 FMUL R14, R14, R14 ;  /* 0x0000000e0e0ea220 */ /* 0x002fe40000400000 */
[----:B------:R-:W-:Y:S01]  /*03c0*/  FSETP.GT.AND P2, PT, R11, 8.50705917302346158658e+37, PT ;  /* 0x7e8000000b00780b */ /* 0x000fe20003f44000 */
[----:B--2---:R-:W-:Y:S01]  /*03d0*/  HFMA2.MMA R15, -RZ, RZ, 1.625, 0 ;  /* 0x3e800000ff0f7435 */ /* 0x004fe200000001ff */
[----:B------:R-:W-:-:S05]  /*03e0*/  FADD R14, R14, 1 ;  /* 0x3f8000000e0e7421 */ /* 0x000fca0000000000 */
[----:B------:R-:W-:Y:S01]  /*03f0*/  @P1 FMUL R12, R12, 0.25 ;  /* 0x3e8000000c0c1820 */ /* 0x000fe20000400000 */
[----:B---3--:R-:W-:Y:S01]  /*0400*/  @!P3 FMUL R16, R16, R16 ;  /* 0x000000101010b220 */ /* 0x008fe20000400000 */
[----:B------:R-:W-:-:S03]  /*0410*/  FSETP.GT.AND P3, PT, R14, 8.50705917302346158658e+37, PT ;  /* 0x7e8000000e00780b */ /* 0x000fc60003f64000 */
[----:B------:R-:W-:Y:S01]  /*0420*/  FADD R16, R16, 1 ;  /* 0x3f80000010107421 */ /* 0x000fe20000000000 */
[----:B------:R-:W1:Y:S01]  /*0430*/  MUFU.RCP R12, R12 ;  /* 0x0000000c000c7308 */ /* 0x000e620000001000 */
[----:B------:R-:W-:Y:S01]  /*0440*/  @P2 FMUL R11, R11, 0.25 ;  /* 0x3e8000000b0b2820 */ /* 0x000fe20000400000 */
[C---:B------:R-:W-:Y:S02]  /*0450*/  FSEL R13, R15.reuse, 1, P1 ;  /* 0x3f8000000f0d7808 */ /* 0x040fe40000800000 */
[----:B------:R-:W-:Y:S02]  /*0460*/  FSETP.GT.AND P4, PT, R16, 8.50705917302346158658e+37, PT ;  /* 0x7e8000001000780b */ /* 0x000fe40003f84000 */
[----:B------:R-:W-:Y:S02]  /*0470*/  FSEL R10, R15, 1, P2 ;  /* 0x3f8000000f0a7808 */ /* 0x000fe40001000000 */
[----:B------:R-:W2:Y:S01]  /*0480*/  MUFU.RCP R11, R11 ;  /* 0x0000000b000b7308 */ /* 0x000ea20000001000 */
[----:B------:R-:W-:Y:S01]  /*0490*/  @P3 FMUL R14, R14, 0.25 ;  /* 0x3e8000000e0e3820 */ /* 0x000fe20000400000 */
[----:B----4-:R-:W-:-:S04]  /*04a0*/  IMAD.WIDE R8, R0, 0x4, R8 ;  /* 0x0000000400087825 */ /* 0x010fc800078e0208 */
[----:B-1----:R-:W-:Y:S02]  /*04b0*/  FMUL R12, R12, R13 ;  /* 0x0000000d0c0c7220 */ /* 0x002fe40000400000 */
[----:B------:R-:W1:Y:S01]  /*04c0*/  MUFU.RCP R14, R14 ;  /* 0x0000000e000e7308 */ /* 0x000e620000001000 */
[----:B------:R-:W-:Y:S01]  /*04d0*/  @P4 FMUL R16, R16, 0.25 ;  /* 0x3e80000010104820 */ /* 0x000fe20000400000 */
[C---:B------:R-:W-:Y:S02]  /*04e0*/  FSEL R13, R15.reuse, 1, P3 ;  /* 0x3f8000000f0d7808 */ /* 0x040fe40001800000 */
[----:B------:R-:W-:Y:S01]  /*04f0*/  FSEL R15, R15, 1, P4 ;  /* 0x3f8000000f0f7808 */ /* 0x000fe20002000000 */
[----:B--2---:R-:W-:-:S03]  /*0500*/  FMUL R11, R11, R10 ;  /* 0x0000000a0b0b7220 */ /* 0x004fc60000400000 */
[----:B------:R-:W2:Y:S01]  /*0510*/  MUFU.RCP R16, R16 ;  /* 0x0000001000107308 */ /* 0x000ea20000001000 */
[----:B------:R-:W-:Y:S01]  /*0520*/  FFMA R10, R7, R12, R18 ;  /* 0x0000000c070a7223 */ /* 0x000fe20000000012 */
[----:B------:R-:W-:Y:S01]  /*0530*/  FFMA R11, R6, R11, R5 ;  /* 0x0000000b060b7223 */ /* 0x000fe20000000005 */
[----:B-1----:R-:W-:-:S04]  /*0540*/  FMUL R13, R14, R13 ;  /* 0x0000000d0e0d7220 */ /* 0x002fc80000400000 */
[----:B------:R-:W-:Y:S01]  /*0550*/  @P0 FMUL R10, R2, R13 ;  /* 0x0000000d020a0220 */ /* 0x000fe20000400000 */
[----:B--2---:R-:W-:-:S04]  /*0560*/  FMUL R4, R16, R15 ;  /* 0x0000000f10047220 */ /* 0x004fc80000400000 */
[----:B------:R-:W-:-:S05]  /*0570*/  @P0 FMUL R11, R3, R4 ;  /* 0x00000004030b0220 */ /* 0x000fca0000400000 */
[----:B------:R-:W-:Y:S01]  /*0580*/  STG.E.64 desc[UR4][R8.64], R10 ;  /* 0x0000000a08007986 */ /* 0x000fe2000c101b04 */
[----:B------:R-:W-:Y:S05]  /*0590*/  EXIT ;  /* 0x000000000000794d */ /* 0x000fea0003800000 */
.L_x_0:
[----:B------:R-:W-:-:S00]  /*05a0*/  BRA `(.L_x_0) ;  /* 0xfffffffc00fc7947 */ /* 0x000fc0000383ffff */
[----:B------:R-:W-:-:S00]  /*05b0*/  NOP ;  /* 0x0000000000007918 */ /* 0x000fc00000000000 */
        /* <DEDUP_REMOVED lines=12> */
.L_x_1:


//--------------------- .nv.constant0.triton_poi_fused_cat_30 --------------------------
	.section	.nv.constant0.triton_poi_fused_cat_30,"a",@progbits
	.sectionflags	@""
	.align	4
.nv.constant0.triton_poi_fused_cat_30:
	.zero		564
